//
// Generated by NVIDIA NVVM Compiler
//
// Compiler Build ID: CL-36424714
// Cuda compilation tools, release 13.0, V13.0.88
// Based on NVVM 20.0.0
//

.version 9.0
.target sm_100
.address_size 64

	// .globl	_Z10print_namev
.extern .func  (.param .b32 func_retval0) vprintf
(
	.param .b64 vprintf_param_0,
	.param .b64 vprintf_param_1
)
;
.global .align 1 .b8 $str[24] = {71, 80, 85, 62, 32, 82, 111, 109, 101, 111, 32, 83, 97, 114, 107, 97, 114, 32, 40, 37, 100, 41, 10};

.visible .entry _Z10print_namev()
{
	.local .align 8 .b8 	__local_depot0[8];
	.reg .b64 	%SP;
	.reg .b64 	%SPL;
	.reg .b32 	%r<31>;
	.reg .b64 	%rd<5>;

	mov.u64 	%SPL, __local_depot0;
	cvta.local.u64 	%SP, %SPL;
	add.u64 	%rd1, %SP, 0;
	add.u64 	%rd2, %SPL, 0;
	mov.b32 	%r1, 1;
	st.local.u32 	[%rd2], %r1;
	mov.u64 	%rd3, $str;
	cvta.global.u64 	%rd4, %rd3;
	{ // callseq 0, 0
	.param .b64 param0;
	st.param.b64 	[param0], %rd4;
	.param .b64 param1;
	st.param.b64 	[param1], %rd1;
	.param .b32 retval0;
	call.uni (retval0), 
	vprintf, 
	(
	param0, 
	param1
	);
	ld.param.b32 	%r2, [retval0];
	} // callseq 0
	mov.b32 	%r4, 2;
	st.local.u32 	[%rd2], %r4;
	{ // callseq 1, 0
	.param .b64 param0;
	st.param.b64 	[param0], %rd4;
	.param .b64 param1;
	st.param.b64 	[param1], %rd1;
	.param .b32 retval0;
	call.uni (retval0), 
	vprintf, 
	(
	param0, 
	param1
	);
	ld.param.b32 	%r5, [retval0];
	} // callseq 1
	mov.b32 	%r7, 3;
	st.local.u32 	[%rd2], %r7;
	{ // callseq 2, 0
	.param .b64 param0;
	st.param.b64 	[param0], %rd4;
	.param .b64 param1;
	st.param.b64 	[param1], %rd1;
	.param .b32 retval0;
	call.uni (retval0), 
	vprintf, 
	(
	param0, 
	param1
	);
	ld.param.b32 	%r8, [retval0];
	} // callseq 2
	mov.b32 	%r10, 4;
	st.local.u32 	[%rd2], %r10;
	{ // callseq 3, 0
	.param .b64 param0;
	st.param.b64 	[param0], %rd4;
	.param .b64 param1;
	st.param.b64 	[param1], %rd1;
	.param .b32 retval0;
	call.uni (retval0), 
	vprintf, 
	(
	param0, 
	param1
	);
	ld.param.b32 	%r11, [retval0];
	} // callseq 3
	mov.b32 	%r13, 5;
	st.local.u32 	[%rd2], %r13;
	{ // callseq 4, 0
	.param .b64 param0;
	st.param.b64 	[param0], %rd4;
	.param .b64 param1;
	st.param.b64 	[param1], %rd1;
	.param .b32 retval0;
	call.uni (retval0), 
	vprintf, 
	(
	param0, 
	param1
	);
	ld.param.b32 	%r14, [retval0];
	} // callseq 4
	mov.b32 	%r16, 6;
	st.local.u32 	[%rd2], %r16;
	{ // callseq 5, 0
	.param .b64 param0;
	st.param.b64 	[param0], %rd4;
	.param .b64 param1;
	st.param.b64 	[param1], %rd1;
	.param .b32 retval0;
	call.uni (retval0), 
	vprintf, 
	(
	param0, 
	param1
	);
	ld.param.b32 	%r17, [retval0];
	} // callseq 5
	mov.b32 	%r19, 7;
	st.local.u32 	[%rd2], %r19;
	{ // callseq 6, 0
	.param .b64 param0;
	st.param.b64 	[param0], %rd4;
	.param .b64 param1;
	st.param.b64 	[param1], %rd1;
	.param .b32 retval0;
	call.uni (retval0), 
	vprintf, 
	(
	param0, 
	param1
	);
	ld.param.b32 	%r20, [retval0];
	} // callseq 6
	mov.b32 	%r22, 8;
	st.local.u32 	[%rd2], %r22;
	{ // callseq 7, 0
	.param .b64 param0;
	st.param.b64 	[param0], %rd4;
	.param .b64 param1;
	st.param.b64 	[param1], %rd1;
	.param .b32 retval0;
	call.uni (retval0), 
	vprintf, 
	(
	param0, 
	param1
	);
	ld.param.b32 	%r23, [retval0];
	} // callseq 7
	mov.b32 	%r25, 9;
	st.local.u32 	[%rd2], %r25;
	{ // callseq 8, 0
	.param .b64 param0;
	st.param.b64 	[param0], %rd4;
	.param .b64 param1;
	st.param.b64 	[param1], %rd1;
	.param .b32 retval0;
	call.uni (retval0), 
	vprintf, 
	(
	param0, 
	param1
	);
	ld.param.b32 	%r26, [retval0];
	} // callseq 8
	mov.b32 	%r28, 10;
	st.local.u32 	[%rd2], %r28;
	{ // callseq 9, 0
	.param .b64 param0;
	st.param.b64 	[param0], %rd4;
	.param .b64 param1;
	st.param.b64 	[param1], %rd1;
	.param .b32 retval0;
	call.uni (retval0), 
	vprintf, 
	(
	param0, 
	param1
	);
	ld.param.b32 	%r29, [retval0];
	} // callseq 9
	ret;

}


// ===== COMPILED SASS (sm_100) =====

	.target	sm_100

	.elftype	@"ET_EXEC"


//--------------------- .note.nv.tkinfo           --------------------------
	.section	.note.nv.tkinfo,"",@"SHT_NOTE"
	.sectionflags	@"SHF_NOTE_NV_TKINFO"
	.tkinfo
        /*0018*/ 	.word	0x00000002
        /*0030*/ 	.string	""
        /*0030*/ 	.string	"ptxas"
        /*0030*/ 	.string	"Cuda compilation tools, release 13.0, V13.0.88"
        /*0030*/ 	.string	"Build cuda_13.0.r13.0/compiler.36424714_0"
        /*0030*/ 	.string	"-arch sm_100 -m 64 "



//--------------------- .note.nv.cuinfo           --------------------------
	.section	.note.nv.cuinfo,"",@"SHT_NOTE"
	.sectionflags	@"SHF_NOTE_NV_CUINFO"
        /*0018*/ 	.short	0x0002
        /*001a*/ 	.short	0x0064
        /*001c*/ 	.short	0x0082
	.zero		2


//--------------------- .nv.info                  --------------------------
	.section	.nv.info,"",@"SHT_CUDA_INFO"
	.align	4


	//----- nvinfo : EIATTR_REGCOUNT
	.align		4
        /*0000*/ 	.byte	0x04, 0x2f
        /*0002*/ 	.short	(.L_2 - .L_1)
	.align		4
.L_1:
        /*0004*/ 	.word	index@(_Z10print_namev)
        /*0008*/ 	.word	0x00000018


	//----- nvinfo : EIATTR_FRAME_SIZE
	.align		4
.L_2:
        /*000c*/ 	.byte	0x04, 0x11
        /*000e*/ 	.short	(.L_4 - .L_3)
	.align		4
.L_3:
        /*0010*/ 	.word	index@(_Z10print_namev)
        /*0014*/ 	.word	0x00000008


	//----- nvinfo : EIATTR_MIN_STACK_SIZE
	.align		4
.L_4:
        /*0018*/ 	.byte	0x04, 0x12
        /*001a*/ 	.short	(.L_6 - .L_5)
	.align		4
.L_5:
        /*001c*/ 	.word	index@(_Z10print_namev)
        /*0020*/ 	.word	0x00000008
.L_6:


//--------------------- .nv.compat                --------------------------
	.section	.nv.compat,"",@"SHT_CUDA_COMPAT_INFO"
	.align	4
        /*0000*/ 	.byte	0x02, 0x09, 0x00, 0x00, 0x02, 0x02, 0x01, 0x00, 0x02, 0x05, 0x05, 0x00, 0x03, 0x07, 0x01, 0x01
        /*0010*/ 	.byte	0x02, 0x03, 0x00, 0x00, 0x02, 0x06, 0x01, 0x00, 0x04, 0x0b, 0x08, 0x00, 0x09, 0x00, 0x00, 0x00
        /*0020*/ 	.byte	0x00, 0x00, 0x00, 0x00


//--------------------- .nv.info._Z10print_namev  --------------------------
	.section	.nv.info._Z10print_namev,"",@"SHT_CUDA_INFO"
	.sectionflags	@""
	.align	4


	//----- nvinfo : EIATTR_CUDA_API_VERSION
	.align		4
        /*0000*/ 	.byte	0x04, 0x37
        /*0002*/ 	.short	(.L_8 - .L_7)
.L_7:
        /*0004*/ 	.word	0x00000082


	//----- nvinfo : EIATTR_SPARSE_MMA_MASK
	.align		4
.L_8:
        /*0008*/ 	.byte	0x03, 0x50
        /*000a*/ 	.short	0x0000


	//----- nvinfo : EIATTR_MAXREG_COUNT
	.align		4
        /*000c*/ 	.byte	0x03, 0x1b
        /*000e*/ 	.short	0x00ff


	//----- nvinfo : EIATTR_EXTERNS
	.align		4
        /*0010*/ 	.byte	0x04, 0x0f
        /*0012*/ 	.short	(.L_10 - .L_9)


	//   ....[0]....
	.align		4
.L_9:
        /*0014*/ 	.word	index@(vprintf)


	//----- nvinfo : EIATTR_MERCURY_ISA_VERSION
	.align		4
.L_10:
        /*0018*/ 	.byte	0x03, 0x5f
        /*001a*/ 	.short	0x0101


	//----- nvinfo : EIATTR_VRC_CTA_INIT_COUNT
	.align		4
        /*001c*/ 	.byte	0x02, 0x4a
	.zero		1
	.zero		1


	//----- nvinfo : EIATTR_SYSCALL_OFFSETS
	.align		4
        /*0020*/ 	.byte	0x04, 0x46
        /*0022*/ 	.short	(.L_12 - .L_11)


	//   ....[0]....
.L_11:
        /*0024*/ 	.word	0x00000100


	//   ....[1]....
        /*0028*/ 	.word	0x000001a0


	//   ....[2]....
        /*002c*/ 	.word	0x00000240


	//   ....[3]....
        /*0030*/ 	.word	0x000002e0


	//   ....[4]....
        /*0034*/ 	.word	0x00000380


	//   ....[5]....
        /*0038*/ 	.word	0x00000420


	//   ....[6]....
        /*003c*/ 	.word	0x000004c0


	//   ....[7]....
        /*0040*/ 	.word	0x00000560


	//   ....[8]....
        /*0044*/ 	.word	0x00000600


	//   ....[9]....
        /*0048*/ 	.word	0x000006a0


	//----- nvinfo : EIATTR_EXIT_INSTR_OFFSETS
	.align		4
.L_12:
        /*004c*/ 	.byte	0x04, 0x1c
        /*004e*/ 	.short	(.L_14 - .L_13)


	//   ....[0]....
.L_13:
        /*0050*/ 	.word	0x000006b0


	//----- nvinfo : EIATTR_SW_WAR
	.align		4
.L_14:
        /*0054*/ 	.byte	0x04, 0x36
        /*0056*/ 	.short	(.L_16 - .L_15)
.L_15:
        /*0058*/ 	.word	0x00000008
.L_16:


//--------------------- .nv.callgraph             --------------------------
	.section	.nv.callgraph,"",@"SHT_CUDA_CALLGRAPH"
	.align	4
	.sectionentsize	8
	.align		4
        /*0000*/ 	.word	0x00000000
	.align		4
        /*0004*/ 	.word	0xffffffff
	.align		4
        /*0008*/ 	.word	index@(_Z10print_namev)
	.align		4
        /*000c*/ 	.word	index@(vprintf)
	.align		4
        /*0010*/ 	.word	0x00000000
	.align		4
        /*0014*/ 	.word	0xfffffffe
	.align		4
        /*0018*/ 	.word	0x00000000
	.align		4
        /*001c*/ 	.word	0xfffffffd
	.align		4
        /*0020*/ 	.word	0x00000000
	.align		4
        /*0024*/ 	.word	0xfffffffc


//--------------------- .nv.constant4             --------------------------
	.section	.nv.constant4,"a",@progbits
	.align	8
	.align		8
.nv.constant4:
        /*0000*/ 	.dword	vprintf
	.align		8
        /*0008*/ 	.dword	$str


//--------------------- .text._Z10print_namev     --------------------------
	.section	.text._Z10print_namev,"ax",@progbits
	.align	128
        .global         _Z10print_namev
        .type           _Z10print_namev,@function
        .size           _Z10print_namev,(.L_x_11 - _Z10print_namev)
        .other          _Z10print_namev,@"STO_CUDA_ENTRY STV_DEFAULT"
_Z10print_namev:
.text._Z10print_namev:
[----:B------:R-:W0:Y:S01]  /*0000*/  LDC R1, c[0x0][0x37c] ;  /* 0x0000df00ff017b82 */ /* 0x000e220000000800 */
[----:B------:R-:W1:Y:S01]  /*0010*/  LDCU UR4, c[0x0][0x2f8] ;  /* 0x00005f00ff0477ac */ /* 0x000e620008000800 */
[----:B0-----:R-:W-:Y:S01]  /*0020*/  VIADD R1, R1, 0xfffffff8 ;  /* 0xfffffff801017836 */ /* 0x001fe20000000000 */
[----:B------:R-:W-:Y:S01]  /*0030*/  MOV R2, 0x0 ;  /* 0x0000000000027802 */ /* 0x000fe20000000f00 */
[----:B------:R-:W-:Y:S01]  /*0040*/  IMAD.MOV.U32 R0, RZ, RZ, 0x1 ;  /* 0x00000001ff007424 */ /* 0x000fe200078e00ff */
[----:B------:R-:W0:Y:S03]  /*0050*/  LDCU UR5, c[0x0][0x2fc] ;  /* 0x00005f80ff0577ac */ /* 0x000e260008000800 */
[----:B------:R2:W3:Y:S01]  /*0060*/  LDC.64 R8, c[0x4][R2] ;  /* 0x0100000002087b82 */ /* 0x0004e20000000a00 */
[----:B------:R2:W-:Y:S01]  /*0070*/  STL [R1], R0 ;  /* 0x0000000001007387 */ /* 0x0005e20000100800 */
[----:B------:R-:W4:Y:S01]  /*0080*/  LDCU.64 UR6, c[0x4][0x8] ;  /* 0x01000100ff0677ac */ /* 0x000f220008000a00 */
[----:B-1----:R-:W-:-:S04]  /*0090*/  IADD3 R16, P0, PT, R1, UR4, RZ ;  /* 0x0000000401107c10 */ /* 0x002fc8000ff1e0ff */
[----:B0-----:R-:W-:Y:S02]  /*00a0*/  IADD3.X R17, PT, PT, RZ, UR5, RZ, P0, !PT ;  /* 0x00000005ff117c10 */ /* 0x001fe400087fe4ff */
[----:B------:R-:W-:Y:S01]  /*00b0*/  MOV R6, R16 ;  /* 0x0000001000067202 */ /* 0x000fe20000000f00 */
[----:B----4-:R-:W-:Y:S02]  /*00c0*/  IMAD.U32 R4, RZ, RZ, UR6 ;  /* 0x00000006ff047e24 */ /* 0x010fe4000f8e00ff */
[----:B------:R-:W-:Y:S02]  /*00d0*/  IMAD.U32 R5, RZ, RZ, UR7 ;  /* 0x00000007ff057e24 */ /* 0x000fe4000f8e00ff */
[----:B--2---:R-:W-:-:S07]  /*00e0*/  IMAD.MOV.U32 R7, RZ, RZ, R17 ;  /* 0x000000ffff077224 */ /* 0x004fce00078e0011 */
[----:B------:R-:W-:-:S07]  /*00f0*/  LEPC R20, `(.L_x_0) ;  /* 0x000000001014794e */ /* 0x000fce0000000000 */
[----:B---3--:R-:W-:Y:S05]  /*0100*/  CALL.ABS.NOINC R8 ;  /* 0x0000000008007343 */ /* 0x008fea0003c00000 */
.L_x_0:
[----:B------:R-:W-:Y:S01]  /*0110*/  IMAD.MOV.U32 R0, RZ, RZ, 0x2 ;  /* 0x00000002ff007424 */ /* 0x000fe200078e00ff */
[----:B------:R0:W1:Y:S01]  /*0120*/  LDC.64 R8, c[0x4][R2] ;  /* 0x0100000002087b82 */ /* 0x0000620000000a00 */
[----:B------:R-:W2:Y:S01]  /*0130*/  LDCU.64 UR4, c[0x4][0x8] ;  /* 0x01000100ff0477ac */ /* 0x000ea20008000a00 */
[----:B------:R-:W-:Y:S01]  /*0140*/  IMAD.MOV.U32 R6, RZ, RZ, R16 ;  /* 0x000000ffff067224 */ /* 0x000fe200078e0010 */
[----:B------:R-:W-:Y:S01]  /*0150*/  MOV R7, R17 ;  /* 0x0000001100077202 */ /* 0x000fe20000000f00 */
[----:B------:R0:W-:Y:S01]  /*0160*/  STL [R1], R0 ;  /* 0x0000000001007387 */ /* 0x0001e20000100800 */
[----:B--2---:R-:W-:Y:S01]  /*0170*/  MOV R4, UR4 ;  /* 0x0000000400047c02 */ /* 0x004fe20008000f00 */
[----:B0-----:R-:W-:-:S07]  /*0180*/  IMAD.U32 R5, RZ, RZ, UR5 ;  /* 0x00000005ff057e24 */ /* 0x001fce000f8e00ff */
[----:B------:R-:W-:-:S07]  /*0190*/  LEPC R20, `(.L_x_1) ;  /* 0x000000001014794e */ /* 0x000fce0000000000 */
[----:B-1----:R-:W-:Y:S05]  /*01a0*/  CALL.ABS.NOINC R8 ;  /* 0x0000000008007343 */ /* 0x002fea0003c00000 */
.L_x_1:
[----:B------:R-:W-:Y:S01]  /*01b0*/  IMAD.MOV.U32 R0, RZ, RZ, 0x3 ;  /* 0x00000003ff007424 */ /* 0x000fe200078e00ff */
[----:B------:R0:W1:Y:S01]  /*01c0*/  LDC.64 R8, c[0x4][R2] ;  /* 0x0100000002087b82 */ /* 0x0000620000000a00 */
[----:B------:R-:W2:Y:S01]  /*01d0*/  LDCU.64 UR4, c[0x4][0x8] ;  /* 0x01000100ff0477ac */ /* 0x000ea20008000a00 */
[----:B------:R-:W-:Y:S02]  /*01e0*/  IMAD.MOV.U32 R6, RZ, RZ, R16 ;  /* 0x000000ffff067224 */ /* 0x000fe400078e0010 */
[----:B------:R0:W-:Y:S01]  /*01f0*/  STL [R1], R0 ;  /* 0x0000000001007387 */ /* 0x0001e20000100800 */
[----:B------:R-:W-:Y:S02]  /*0200*/  IMAD.MOV.U32 R7, RZ, RZ, R17 ;  /* 0x000000ffff077224 */ /* 0x000fe400078e0011 */
[----:B--2---:R-:W-:Y:S01]  /*0210*/  IMAD.U32 R4, RZ, RZ, UR4 ;  /* 0x00000004ff047e24 */ /* 0x004fe2000f8e00ff */
[----:B0-----:R-:W-:-:S07]  /*0220*/  MOV R5, UR5 ;  /* 0x0000000500057c02 */ /* 0x001fce0008000f00 */
[----:B------:R-:W-:-:S07]  /*0230*/  LEPC R20, `(.L_x_2) ;  /* 0x000000001014794e */ /* 0x000fce0000000000 */
[----:B-1----:R-:W-:Y:S05]  /*0240*/  CALL.ABS.NOINC R8 ;  /* 0x0000000008007343 */ /* 0x002fea0003c00000 */
.L_x_2:
[----:B------:R-:W-:Y:S01]  /*0250*/  HFMA2 R0, -RZ, RZ, 0, 2.384185791015625e-07 ;  /* 0x00000004ff007431 */ /* 0x000fe200000001ff */
[----:B------:R0:W1:Y:S01]  /*0260*/  LDC.64 R8, c[0x4][R2] ;  /* 0x0100000002087b82 */ /* 0x0000620000000a00 */
[----:B------:R-:W2:Y:S01]  /*0270*/  LDCU.64 UR4, c[0x4][0x8] ;  /* 0x01000100ff0477ac */ /* 0x000ea20008000a00 */
[----:B------:R-:W-:Y:S01]  /*0280*/  MOV R6, R16 ;  /* 0x0000001000067202 */ /* 0x000fe20000000f00 */
[----:B------:R-:W-:Y:S01]  /*0290*/  IMAD.MOV.U32 R7, RZ, RZ, R17 ;  /* 0x000000ffff077224 */ /* 0x000fe200078e0011 */
[----:B------:R0:W-:Y:S01]  /*02a0*/  STL [R1], R0 ;  /* 0x0000000001007387 */ /* 0x0001e20000100800 */
[----:B--2---:R-:W-:Y:S02]  /*02b0*/  IMAD.U32 R4, RZ, RZ, UR4 ;  /* 0x00000004ff047e24 */ /* 0x004fe4000f8e00ff */
[----:B0-----:R-:W-:-:S07]  /*02c0*/  IMAD.U32 R5, RZ, RZ, UR5 ;  /* 0x00000005ff057e24 */ /* 0x001fce000f8e00ff */
[----:B------:R-:W-:-:S07]  /*02d0*/  LEPC R20, `(.L_x_3) ;  /* 0x000000001014794e */ /* 0x000fce0000000000 */
[----:B-1----:R-:W-:Y:S05]  /*02e0*/  CALL.ABS.NOINC R8 ;  /* 0x0000000008007343 */ /* 0x002fea0003c00000 */
.L_x_3:
        /* <DEDUP_REMOVED lines=10> */
.L_x_4:
[----:B------:R-:W-:Y:S01]  /*0390*/  IMAD.MOV.U32 R0, RZ, RZ, 0x6 ;  /* 0x00000006ff007424 */ /* 0x000fe200078e00ff */
[----:B------:R0:W1:Y:S01]  /*03a0*/  LDC.64 R8, c[0x4][R2] ;  /* 0x0100000002087b82 */ /* 0x0000620000000a00 */
[----:B------:R-:W2:Y:S01]  /*03b0*/  LDCU.64 UR4, c[0x4][0x8] ;  /* 0x01000100ff0477ac */ /* 0x000ea20008000a00 */
[----:B------:R-:W-:Y:S01]  /*03c0*/  IMAD.MOV.U32 R6, RZ, RZ, R16 ;  /* 0x000000ffff067224 */ /* 0x000fe200078e0010 */
[----:B------:R-:W-:Y:S01]  /*03d0*/  MOV R7, R17 ;  /* 0x0000001100077202 */ /* 0x000fe20000000f00 */
[----:B------:R0:W-:Y:S01]  /*03e0*/  STL [R1], R0 ;  /* 0x0000000001007387 */ /* 0x0001e20000100800 */
[----:B--2---:R-:W-:Y:S01]  /*03f0*/  IMAD.U32 R4, RZ, RZ, UR4 ;  /* 0x00000004ff047e24 */ /* 0x004fe2000f8e00ff */
[----:B0-----:R-:W-:-:S07]  /*0400*/  MOV R5, UR5 ;  /* 0x0000000500057c02 */ /* 0x001fce0008000f00 */
[----:B------:R-:W-:-:S07]  /*0410*/  LEPC R20, `(.L_x_5) ;  /* 0x000000001014794e */ /* 0x000fce0000000000 */
[----:B-1----:R-:W-:Y:S05]  /*0420*/  CALL.ABS.NOINC R8 ;  /* 0x0000000008007343 */ /* 0x002fea0003c00000 */
.L_x_5:
[----:B------:R-:W-:Y:S01]  /*0430*/  IMAD.MOV.U32 R0, RZ, RZ, 0x7 ;  /* 0x00000007ff007424 */ /* 0x000fe200078e00ff */
[----:B------:R0:W1:Y:S01]  /*0440*/  LDC.64 R8, c[0x4][R2] ;  /* 0x0100000002087b82 */ /* 0x0000620000000a00 */
[----:B------:R-:W2:Y:S01]  /*0450*/  LDCU.64 UR4, c[0x4][0x8] ;  /* 0x01000100ff0477ac */ /* 0x000ea20008000a00 */
[----:B------:R-:W-:Y:S01]  /*0460*/  MOV R6, R16 ;  /* 0x0000001000067202 */ /* 0x000fe20000000f00 */
[----:B------:R-:W-:Y:S01]  /*0470*/  IMAD.MOV.U32 R7, RZ, RZ, R17 ;  /* 0x000000ffff077224 */ /* 0x000fe200078e0011 */
[----:B------:R0:W-:Y:S01]  /*0480*/  STL [R1], R0 ;  /* 0x0000000001007387 */ /* 0x0001e20000100800 */
[----:B--2---:R-:W-:Y:S01]  /*0490*/  MOV R4, UR4 ;  /* 0x0000000400047c02 */ /* 0x004fe20008000f00 */
[----:B0-----:R-:W-:-:S07]  /*04a0*/  IMAD.U32 R5, RZ, RZ, UR5 ;  /* 0x00000005ff057e24 */ /* 0x001fce000f8e00ff */
[----:B------:R-:W-:-:S07]  /*04b0*/  LEPC R20, `(.L_x_6) ;  /* 0x000000001014794e */ /* 0x000fce0000000000 */
[----:B-1----:R-:W-:Y:S05]  /*04c0*/  CALL.ABS.NOINC R8 ;  /* 0x0000000008007343 */ /* 0x002fea0003c00000 */
.L_x_6:
[----:B------:R-:W-:Y:S01]  /*04d0*/  HFMA2 R0, -RZ, RZ, 0, 4.76837158203125e-07 ;  /* 0x00000008ff007431 */ /* 0x000fe200000001ff */
        /* <DEDUP_REMOVED lines=9> */
.L_x_7:
        /* <DEDUP_REMOVED lines=10> */
.L_x_8:
[----:B------:R-:W-:Y:S01]  /*0610*/  HFMA2 R0, -RZ, RZ, 0, 5.9604644775390625e-07 ;  /* 0x0000000aff007431 */ /* 0x000fe200000001ff */
[----:B------:R-:W0:Y:S01]  /*0620*/  LDC.64 R2, c[0x4][R2] ;  /* 0x0100000002027b82 */ /* 0x000e220000000a00 */
[----:B------:R-:W1:Y:S01]  /*0630*/  LDCU.64 UR4, c[0x4][0x8] ;  /* 0x01000100ff0477ac */ /* 0x000e620008000a00 */
[----:B------:R-:W-:Y:S01]  /*0640*/  IMAD.MOV.U32 R6, RZ, RZ, R16 ;  /* 0x000000ffff067224 */ /* 0x000fe200078e0010 */
[----:B------:R-:W-:Y:S01]  /*0650*/  MOV R7, R17 ;  /* 0x0000001100077202 */ /* 0x000fe20000000f00 */
[----:B------:R2:W-:Y:S01]  /*0660*/  STL [R1], R0 ;  /* 0x0000000001007387 */ /* 0x0005e20000100800 */
[----:B-1----:R-:W-:Y:S01]  /*0670*/  IMAD.U32 R4, RZ, RZ, UR4 ;  /* 0x00000004ff047e24 */ /* 0x002fe2000f8e00ff */
[----:B--2---:R-:W-:-:S07]  /*0680*/  MOV R5, UR5 ;  /* 0x0000000500057c02 */ /* 0x004fce0008000f00 */
[----:B------:R-:W-:-:S07]  /*0690*/  LEPC R20, `(.L_x_9) ;  /* 0x000000001014794e */ /* 0x000fce0000000000 */
[----:B0-----:R-:W-:Y:S05]  /*06a0*/  CALL.ABS.NOINC R2 ;  /* 0x0000000002007343 */ /* 0x001fea0003c00000 */
.L_x_9:
[----:B------:R-:W-:Y:S05]  /*06b0*/  EXIT ;  /* 0x000000000000794d */ /* 0x000fea0003800000 */
.L_x_10:
[----:B------:R-:W-:-:S00]  /*06c0*/  BRA `(.L_x_10) ;  /* 0xfffffffc00fc7947 */ /* 0x000fc0000383ffff */
[----:B------:R-:W-:-:S00]  /*06d0*/  NOP ;  /* 0x0000000000007918 */ /* 0x000fc00000000000 */
        /* <DEDUP_REMOVED lines=10> */
.L_x_11:


//--------------------- .nv.global.init           --------------------------
	.section	.nv.global.init,"aw",@progbits
.nv.global.init:
	.type		$str,@object
	.size		$str,(.L_0 - $str)
$str:
        /*0000*/ 	.byte	0x47, 0x50, 0x55, 0x3e, 0x20, 0x52, 0x6f, 0x6d, 0x65, 0x6f, 0x20, 0x53, 0x61, 0x72, 0x6b, 0x61
        /*0010*/ 	.byte	0x72, 0x20, 0x28, 0x25, 0x64, 0x29, 0x0a, 0x00
.L_0:


//--------------------- .nv.shared.reserved.0     --------------------------
	.section	.nv.shared.reserved.0,"aw",@nobits
	.weak		__nv_reservedSMEM_offset_0_alias
	.size		__nv_reservedSMEM_offset_0_alias, 0, 64
	.other		__nv_reservedSMEM_offset_0_alias,@"STO_CUDA_RESERVED_SHARED STV_DEFAULT"
__nv_reservedSMEM_offset_0_alias:
	.zero		0
	.zero		64


//--------------------- .nv.constant0._Z10print_namev --------------------------
	.section	.nv.constant0._Z10print_namev,"a",@progbits
	.sectionflags	@""
	.align	4
.nv.constant0._Z10print_namev:
	.zero		896


//--------------------- SYMBOLS --------------------------

	.type		.nv.reservedSmem.offset0,@object
	.size		.nv.reservedSmem.offset0,0x4
	.type		vprintf,@function
